//
// Generated by NVIDIA NVVM Compiler
//
// Compiler Build ID: CL-36424714
// Cuda compilation tools, release 13.0, V13.0.88
// Based on NVVM 20.0.0
//

.version 9.0
.target sm_100
.address_size 64

	// .globl	_Z6MatAddPA5_fS0_S0_

.visible .entry _Z6MatAddPA5_fS0_S0_(
	.param .u64 .ptr .align 1 _Z6MatAddPA5_fS0_S0__param_0,
	.param .u64 .ptr .align 1 _Z6MatAddPA5_fS0_S0__param_1,
	.param .u64 .ptr .align 1 _Z6MatAddPA5_fS0_S0__param_2
)
{
	.reg .pred 	%p<4>;
	.reg .b32 	%r<10>;
	.reg .b32 	%f<4>;
	.reg .b64 	%rd<15>;

	ld.param.u64 	%rd1, [_Z6MatAddPA5_fS0_S0__param_0];
	ld.param.u64 	%rd2, [_Z6MatAddPA5_fS0_S0__param_1];
	ld.param.u64 	%rd3, [_Z6MatAddPA5_fS0_S0__param_2];
	mov.u32 	%r3, %ctaid.x;
	mov.u32 	%r4, %ntid.x;
	mov.u32 	%r5, %tid.x;
	mad.lo.s32 	%r1, %r3, %r4, %r5;
	mov.u32 	%r6, %ctaid.y;
	mov.u32 	%r7, %ntid.y;
	mov.u32 	%r8, %tid.y;
	mad.lo.s32 	%r9, %r6, %r7, %r8;
	setp.gt.s32 	%p1, %r1, 4;
	setp.gt.u32 	%p2, %r9, 4;
	or.pred  	%p3, %p1, %p2;
	@%p3 bra 	$L__BB0_2;
	cvta.to.global.u64 	%rd4, %rd1;
	cvta.to.global.u64 	%rd5, %rd2;
	cvta.to.global.u64 	%rd6, %rd3;
	mul.wide.s32 	%rd7, %r1, 20;
	add.s64 	%rd8, %rd4, %rd7;
	mul.wide.u32 	%rd9, %r9, 4;
	add.s64 	%rd10, %rd8, %rd9;
	ld.global.f32 	%f1, [%rd10];
	add.s64 	%rd11, %rd5, %rd7;
	add.s64 	%rd12, %rd11, %rd9;
	ld.global.f32 	%f2, [%rd12];
	add.f32 	%f3, %f1, %f2;
	add.s64 	%rd13, %rd6, %rd7;
	add.s64 	%rd14, %rd13, %rd9;
	st.global.f32 	[%rd14], %f3;
$L__BB0_2:
	ret;

}


// ===== COMPILED SASS (sm_100) =====

	.target	sm_100

	.elftype	@"ET_EXEC"


//--------------------- .note.nv.tkinfo           --------------------------
	.section	.note.nv.tkinfo,"",@"SHT_NOTE"
	.sectionflags	@"SHF_NOTE_NV_TKINFO"
	.tkinfo
        /*0018*/ 	.word	0x00000002
        /*0030*/ 	.string	""
        /*0030*/ 	.string	"ptxas"
        /*0030*/ 	.string	"Cuda compilation tools, release 13.0, V13.0.88"
        /*0030*/ 	.string	"Build cuda_13.0.r13.0/compiler.36424714_0"
        /*0030*/ 	.string	"-arch sm_100 -m 64 "



//--------------------- .note.nv.cuinfo           --------------------------
	.section	.note.nv.cuinfo,"",@"SHT_NOTE"
	.sectionflags	@"SHF_NOTE_NV_CUINFO"
        /*0018*/ 	.short	0x0002
        /*001a*/ 	.short	0x0064
        /*001c*/ 	.short	0x0082
	.zero		2


//--------------------- .nv.info                  --------------------------
	.section	.nv.info,"",@"SHT_CUDA_INFO"
	.align	4


	//----- nvinfo : EIATTR_REGCOUNT
	.align		4
        /*0000*/ 	.byte	0x04, 0x2f
        /*0002*/ 	.short	(.L_1 - .L_0)
	.align		4
.L_0:
        /*0004*/ 	.word	index@(_Z6MatAddPA5_fS0_S0_)
        /*0008*/ 	.word	0x0000000e


	//----- nvinfo : EIATTR_FRAME_SIZE
	.align		4
.L_1:
        /*000c*/ 	.byte	0x04, 0x11
        /*000e*/ 	.short	(.L_3 - .L_2)
	.align		4
.L_2:
        /*0010*/ 	.word	index@(_Z6MatAddPA5_fS0_S0_)
        /*0014*/ 	.word	0x00000000


	//----- nvinfo : EIATTR_MIN_STACK_SIZE
	.align		4
.L_3:
        /*0018*/ 	.byte	0x04, 0x12
        /*001a*/ 	.short	(.L_5 - .L_4)
	.align		4
.L_4:
        /*001c*/ 	.word	index@(_Z6MatAddPA5_fS0_S0_)
        /*0020*/ 	.word	0x00000000
.L_5:


//--------------------- .nv.compat                --------------------------
	.section	.nv.compat,"",@"SHT_CUDA_COMPAT_INFO"
	.align	4
        /*0000*/ 	.byte	0x02, 0x09, 0x00, 0x00, 0x02, 0x02, 0x01, 0x00, 0x02, 0x05, 0x05, 0x00, 0x03, 0x07, 0x01, 0x01
        /*0010*/ 	.byte	0x02, 0x03, 0x00, 0x00, 0x02, 0x06, 0x01, 0x00, 0x04, 0x0b, 0x08, 0x00, 0x09, 0x00, 0x00, 0x00
        /*0020*/ 	.byte	0x00, 0x00, 0x00, 0x00


//--------------------- .nv.info._Z6MatAddPA5_fS0_S0_ --------------------------
	.section	.nv.info._Z6MatAddPA5_fS0_S0_,"",@"SHT_CUDA_INFO"
	.sectionflags	@""
	.align	4


	//----- nvinfo : EIATTR_CUDA_API_VERSION
	.align		4
        /*0000*/ 	.byte	0x04, 0x37
        /*0002*/ 	.short	(.L_7 - .L_6)
.L_6:
        /*0004*/ 	.word	0x00000082


	//----- nvinfo : EIATTR_KPARAM_INFO
	.align		4
.L_7:
        /*0008*/ 	.byte	0x04, 0x17
        /*000a*/ 	.short	(.L_9 - .L_8)
.L_8:
        /*000c*/ 	.word	0x00000000
        /*0010*/ 	.short	0x0002
        /*0012*/ 	.short	0x0010
        /*0014*/ 	.byte	0x00, 0xf5, 0x21, 0x00


	//----- nvinfo : EIATTR_KPARAM_INFO
	.align		4
.L_9:
        /*0018*/ 	.byte	0x04, 0x17
        /*001a*/ 	.short	(.L_11 - .L_10)
.L_10:
        /*001c*/ 	.word	0x00000000
        /*0020*/ 	.short	0x0001
        /*0022*/ 	.short	0x0008
        /*0024*/ 	.byte	0x00, 0xf5, 0x21, 0x00


	//----- nvinfo : EIATTR_KPARAM_INFO
	.align		4
.L_11:
        /*0028*/ 	.byte	0x04, 0x17
        /*002a*/ 	.short	(.L_13 - .L_12)
.L_12:
        /*002c*/ 	.word	0x00000000
        /*0030*/ 	.short	0x0000
        /*0032*/ 	.short	0x0000
        /*0034*/ 	.byte	0x00, 0xf5, 0x21, 0x00


	//----- nvinfo : EIATTR_SPARSE_MMA_MASK
	.align		4
.L_13:
        /*0038*/ 	.byte	0x03, 0x50
        /*003a*/ 	.short	0x0000


	//----- nvinfo : EIATTR_MAXREG_COUNT
	.align		4
        /*003c*/ 	.byte	0x03, 0x1b
        /*003e*/ 	.short	0x00ff


	//----- nvinfo : EIATTR_MERCURY_ISA_VERSION
	.align		4
        /*0040*/ 	.byte	0x03, 0x5f
        /*0042*/ 	.short	0x0101


	//----- nvinfo : EIATTR_VRC_CTA_INIT_COUNT
	.align		4
        /*0044*/ 	.byte	0x02, 0x4a
	.zero		1
	.zero		1


	//----- nvinfo : EIATTR_EXIT_INSTR_OFFSETS
	.align		4
        /*0048*/ 	.byte	0x04, 0x1c
        /*004a*/ 	.short	(.L_15 - .L_14)


	//   ....[0]....
.L_14:
        /*004c*/ 	.word	0x000000b0


	//   ....[1]....
        /*0050*/ 	.word	0x000001a0


	//----- nvinfo : EIATTR_CBANK_PARAM_SIZE
	.align		4
.L_15:
        /*0054*/ 	.byte	0x03, 0x19
        /*0056*/ 	.short	0x0018


	//----- nvinfo : EIATTR_PARAM_CBANK
	.align		4
        /*0058*/ 	.byte	0x04, 0x0a
        /*005a*/ 	.short	(.L_17 - .L_16)
	.align		4
.L_16:
        /*005c*/ 	.word	index@(.nv.constant0._Z6MatAddPA5_fS0_S0_)
        /*0060*/ 	.short	0x0380
        /*0062*/ 	.short	0x0018


	//----- nvinfo : EIATTR_SW_WAR
	.align		4
.L_17:
        /*0064*/ 	.byte	0x04, 0x36
        /*0066*/ 	.short	(.L_19 - .L_18)
.L_18:
        /*0068*/ 	.word	0x00000008
.L_19:


//--------------------- .nv.callgraph             --------------------------
	.section	.nv.callgraph,"",@"SHT_CUDA_CALLGRAPH"
	.align	4
	.sectionentsize	8
	.align		4
        /*0000*/ 	.word	0x00000000
	.align		4
        /*0004*/ 	.word	0xffffffff
	.align		4
        /*0008*/ 	.word	0x00000000
	.align		4
        /*000c*/ 	.word	0xfffffffe
	.align		4
        /*0010*/ 	.word	0x00000000
	.align		4
        /*0014*/ 	.word	0xfffffffd
	.align		4
        /*0018*/ 	.word	0x00000000
	.align		4
        /*001c*/ 	.word	0xfffffffc


//--------------------- .text._Z6MatAddPA5_fS0_S0_ --------------------------
	.section	.text._Z6MatAddPA5_fS0_S0_,"ax",@progbits
	.align	128
        .global         _Z6MatAddPA5_fS0_S0_
        .type           _Z6MatAddPA5_fS0_S0_,@function
        .size           _Z6MatAddPA5_fS0_S0_,(.L_x_1 - _Z6MatAddPA5_fS0_S0_)
        .other          _Z6MatAddPA5_fS0_S0_,@"STO_CUDA_ENTRY STV_DEFAULT"
_Z6MatAddPA5_fS0_S0_:
.text._Z6MatAddPA5_fS0_S0_:
[----:B------:R-:W-:Y:S01]  /*0000*/  LDC R1, c[0x0][0x37c] ;  /* 0x0000df00ff017b82 */ /* 0x000fe20000000800 */
[----:B------:R-:W0:Y:S07]  /*0010*/  S2R R2, SR_TID.Y ;  /* 0x0000000000027919 */ /* 0x000e2e0000002200 */
[----:B------:R-:W1:Y:S01]  /*0020*/  LDC R9, c[0x0][0x360] ;  /* 0x0000d800ff097b82 */ /* 0x000e620000000800 */
[----:B------:R-:W1:Y:S07]  /*0030*/  S2R R0, SR_TID.X ;  /* 0x0000000000007919 */ /* 0x000e6e0000002100 */
[----:B------:R-:W0:Y:S08]  /*0040*/  S2UR UR5, SR_CTAID.Y ;  /* 0x00000000000579c3 */ /* 0x000e300000002600 */
[----:B------:R-:W0:Y:S08]  /*0050*/  LDC R11, c[0x0][0x364] ;  /* 0x0000d900ff0b7b82 */ /* 0x000e300000000800 */
[----:B------:R-:W1:Y:S01]  /*0060*/  S2UR UR4, SR_CTAID.X ;  /* 0x00000000000479c3 */ /* 0x000e620000002500 */
[----:B0-----:R-:W-:-:S05]  /*0070*/  IMAD R11, R11, UR5, R2 ;  /* 0x000000050b0b7c24 */ /* 0x001fca000f8e0202 */
[----:B------:R-:W-:Y:S01]  /*0080*/  ISETP.GT.U32.AND P0, PT, R11, 0x4, PT ;  /* 0x000000040b00780c */ /* 0x000fe20003f04070 */
[----:B-1----:R-:W-:-:S05]  /*0090*/  IMAD R9, R9, UR4, R0 ;  /* 0x0000000409097c24 */ /* 0x002fca000f8e0200 */
[----:B------:R-:W-:-:S13]  /*00a0*/  ISETP.GT.OR P0, PT, R9, 0x4, P0 ;  /* 0x000000040900780c */ /* 0x000fda0000704670 */
[----:B------:R-:W-:Y:S05]  /*00b0*/  @P0 EXIT ;  /* 0x000000000000094d */ /* 0x000fea0003800000 */
[----:B------:R-:W0:Y:S01]  /*00c0*/  LDC.64 R2, c[0x0][0x380] ;  /* 0x0000e000ff027b82 */ /* 0x000e220000000a00 */
[----:B------:R-:W1:Y:S07]  /*00d0*/  LDCU.64 UR4, c[0x0][0x358] ;  /* 0x00006b00ff0477ac */ /* 0x000e6e0008000a00 */
[----:B------:R-:W2:Y:S08]  /*00e0*/  LDC.64 R4, c[0x0][0x388] ;  /* 0x0000e200ff047b82 */ /* 0x000eb00000000a00 */
[----:B------:R-:W3:Y:S01]  /*00f0*/  LDC.64 R6, c[0x0][0x390] ;  /* 0x0000e400ff067b82 */ /* 0x000ee20000000a00 */
[----:B0-----:R-:W-:-:S04]  /*0100*/  IMAD.WIDE R2, R9, 0x14, R2 ;  /* 0x0000001409027825 */ /* 0x001fc800078e0202 */
[----:B------:R-:W-:-:S04]  /*0110*/  IMAD.WIDE.U32 R2, R11, 0x4, R2 ;  /* 0x000000040b027825 */ /* 0x000fc800078e0002 */
[----:B--2---:R-:W-:Y:S02]  /*0120*/  IMAD.WIDE R4, R9, 0x14, R4 ;  /* 0x0000001409047825 */ /* 0x004fe400078e0204 */
[----:B-1----:R-:W2:Y:S02]  /*0130*/  LDG.E R2, desc[UR4][R2.64] ;  /* 0x0000000402027981 */ /* 0x002ea4000c1e1900 */
[----:B------:R-:W-:-:S06]  /*0140*/  IMAD.WIDE.U32 R4, R11, 0x4, R4 ;  /* 0x000000040b047825 */ /* 0x000fcc00078e0004 */
[----:B------:R-:W2:Y:S01]  /*0150*/  LDG.E R5, desc[UR4][R4.64] ;  /* 0x0000000404057981 */ /* 0x000ea2000c1e1900 */
[----:B---3--:R-:W-:-:S04]  /*0160*/  IMAD.WIDE R6, R9, 0x14, R6 ;  /* 0x0000001409067825 */ /* 0x008fc800078e0206 */
[----:B------:R-:W-:-:S04]  /*0170*/  IMAD.WIDE.U32 R6, R11, 0x4, R6 ;  /* 0x000000040b067825 */ /* 0x000fc800078e0006 */
[----:B--2---:R-:W-:-:S05]  /*0180*/  FADD R9, R2, R5 ;  /* 0x0000000502097221 */ /* 0x004fca0000000000 */
[----:B------:R-:W-:Y:S01]  /*0190*/  STG.E desc[UR4][R6.64], R9 ;  /* 0x0000000906007986 */ /* 0x000fe2000c101904 */
[----:B------:R-:W-:Y:S05]  /*01a0*/  EXIT ;  /* 0x000000000000794d */ /* 0x000fea0003800000 */
.L_x_0:
[----:B------:R-:W-:-:S00]  /*01b0*/  BRA `(.L_x_0) ;  /* 0xfffffffc00fc7947 */ /* 0x000fc0000383ffff */
[----:B------:R-:W-:-:S00]  /*01c0*/  NOP ;  /* 0x0000000000007918 */ /* 0x000fc00000000000 */
        /* <DEDUP_REMOVED lines=11> */
.L_x_1:


//--------------------- .nv.shared.reserved.0     --------------------------
	.section	.nv.shared.reserved.0,"aw",@nobits
	.weak		__nv_reservedSMEM_offset_0_alias
	.size		__nv_reservedSMEM_offset_0_alias, 0, 64
	.other		__nv_reservedSMEM_offset_0_alias,@"STO_CUDA_RESERVED_SHARED STV_DEFAULT"
__nv_reservedSMEM_offset_0_alias:
	.zero		0
	.zero		64


//--------------------- .nv.constant0._Z6MatAddPA5_fS0_S0_ --------------------------
	.section	.nv.constant0._Z6MatAddPA5_fS0_S0_,"a",@progbits
	.sectionflags	@""
	.align	4
.nv.constant0._Z6MatAddPA5_fS0_S0_:
	.zero		920


//--------------------- SYMBOLS --------------------------

	.type		.nv.reservedSmem.offset0,@object
	.size		.nv.reservedSmem.offset0,0x4
